//
// Generated by NVIDIA NVVM Compiler
//
// Compiler Build ID: CL-36424714
// Cuda compilation tools, release 13.0, V13.0.88
// Based on NVVM 20.0.0
//

.version 9.0
.target sm_100
.address_size 64

	// .globl	_Z6kernelPKcPc
.extern .func  (.param .b32 func_retval0) vprintf
(
	.param .b64 vprintf_param_0,
	.param .b64 vprintf_param_1
)
;
// _ZZ6kernelPKcPcE5local has been demoted
.global .align 1 .b8 $str[40] = {66, 67, 91, 37, 100, 93, 91, 37, 100, 93, 32, 45, 32, 84, 71, 67, 91, 37, 100, 93, 91, 37, 100, 93, 61, 37, 100, 32, 45, 32, 108, 111, 99, 97, 108, 58, 37, 99, 10};
.global .align 1 .b8 $str$1[4] = {37, 99, 32};
.global .align 1 .b8 $str$2[2] = {10};

.visible .entry _Z6kernelPKcPc(
	.param .u64 .ptr .align 1 _Z6kernelPKcPc_param_0,
	.param .u64 .ptr .align 1 _Z6kernelPKcPc_param_1
)
{
	.local .align 8 .b8 	__local_depot0[24];
	.reg .b64 	%SP;
	.reg .b64 	%SPL;
	.reg .pred 	%p<3>;
	.reg .b16 	%rs<2>;
	.reg .b32 	%r<149>;
	.reg .b64 	%rd<18>;
	// demoted variable
	.shared .align 1 .b8 _ZZ6kernelPKcPcE5local[324];
	mov.u64 	%SPL, __local_depot0;
	cvta.local.u64 	%SP, %SPL;
	ld.param.u64 	%rd2, [_Z6kernelPKcPc_param_0];
	cvta.to.global.u64 	%rd3, %rd2;
	add.u64 	%rd4, %SP, 0;
	add.u64 	%rd1, %SPL, 0;
	mov.u32 	%r1, %ctaid.x;
	mov.u32 	%r11, %ntid.x;
	mov.u32 	%r12, %tid.x;
	mad.lo.s32 	%r2, %r1, %r11, %r12;
	mov.u32 	%r3, %ctaid.y;
	mov.u32 	%r13, %ntid.y;
	mov.u32 	%r14, %tid.y;
	mad.lo.s32 	%r4, %r3, %r13, %r14;
	shl.b32 	%r15, %r2, 5;
	add.s32 	%r5, %r15, %r4;
	shl.b32 	%r16, %r12, 1;
	shl.b32 	%r17, %r1, 5;
	shl.b32 	%r18, %r3, 1;
	add.s32 	%r19, %r17, %r18;
	sub.s32 	%r20, %r16, %r19;
	add.s32 	%r21, %r20, %r5;
	cvt.u64.u32 	%rd5, %r21;
	add.s64 	%rd6, %rd3, %rd5;
	ld.global.u8 	%rs1, [%rd6];
	mov.u32 	%r22, _ZZ6kernelPKcPcE5local;
	mad.lo.s32 	%r23, %r12, 18, %r22;
	add.s32 	%r6, %r23, %r14;
	st.shared.u8 	[%r6], %rs1;
	bar.sync 	0;
	or.b32  	%r24, %r1, %r3;
	or.b32  	%r25, %r24, %r4;
	or.b32  	%r26, %r25, %r2;
	setp.ne.s32 	%p1, %r26, 0;
	@%p1 bra 	$L__BB0_4;
	ld.shared.s8 	%r29, [%r6];
	st.local.v2.u32 	[%rd1], {%r1, %r3};
	st.local.v2.u32 	[%rd1+8], {%r2, %r4};
	st.local.v2.u32 	[%rd1+16], {%r5, %r29};
	mov.u64 	%rd7, $str;
	cvta.global.u64 	%rd8, %rd7;
	{ // callseq 0, 0
	.param .b64 param0;
	st.param.b64 	[param0], %rd8;
	.param .b64 param1;
	st.param.b64 	[param1], %rd4;
	.param .b32 retval0;
	call.uni (retval0), 
	vprintf, 
	(
	param0, 
	param1
	);
	ld.param.b32 	%r30, [retval0];
	} // callseq 0
	add.s32 	%r147, %r22, 17;
	mov.b32 	%r148, 17;
	mov.u64 	%rd12, $str$1;
	mov.u64 	%rd14, $str$2;
$L__BB0_2:
	ld.shared.s8 	%r33, [%r147+-17];
	cvta.to.local.u64 	%rd11, %rd4;
	st.local.u32 	[%rd11], %r33;
	cvta.global.u64 	%rd13, %rd12;
	{ // callseq 1, 0
	.param .b64 param0;
	st.param.b64 	[param0], %rd13;
	.param .b64 param1;
	st.param.b64 	[param1], %rd4;
	.param .b32 retval0;
	call.uni (retval0), 
	vprintf, 
	(
	param0, 
	param1
	);
	ld.param.b32 	%r34, [retval0];
	} // callseq 1
	ld.shared.s8 	%r36, [%r147+-16];
	st.local.u32 	[%rd11], %r36;
	{ // callseq 2, 0
	.param .b64 param0;
	st.param.b64 	[param0], %rd13;
	.param .b64 param1;
	st.param.b64 	[param1], %rd4;
	.param .b32 retval0;
	call.uni (retval0), 
	vprintf, 
	(
	param0, 
	param1
	);
	ld.param.b32 	%r37, [retval0];
	} // callseq 2
	ld.shared.s8 	%r39, [%r147+-15];
	st.local.u32 	[%rd11], %r39;
	{ // callseq 3, 0
	.param .b64 param0;
	st.param.b64 	[param0], %rd13;
	.param .b64 param1;
	st.param.b64 	[param1], %rd4;
	.param .b32 retval0;
	call.uni (retval0), 
	vprintf, 
	(
	param0, 
	param1
	);
	ld.param.b32 	%r40, [retval0];
	} // callseq 3
	ld.shared.s8 	%r42, [%r147+-14];
	st.local.u32 	[%rd11], %r42;
	{ // callseq 4, 0
	.param .b64 param0;
	st.param.b64 	[param0], %rd13;
	.param .b64 param1;
	st.param.b64 	[param1], %rd4;
	.param .b32 retval0;
	call.uni (retval0), 
	vprintf, 
	(
	param0, 
	param1
	);
	ld.param.b32 	%r43, [retval0];
	} // callseq 4
	ld.shared.s8 	%r45, [%r147+-13];
	st.local.u32 	[%rd11], %r45;
	{ // callseq 5, 0
	.param .b64 param0;
	st.param.b64 	[param0], %rd13;
	.param .b64 param1;
	st.param.b64 	[param1], %rd4;
	.param .b32 retval0;
	call.uni (retval0), 
	vprintf, 
	(
	param0, 
	param1
	);
	ld.param.b32 	%r46, [retval0];
	} // callseq 5
	ld.shared.s8 	%r48, [%r147+-12];
	st.local.u32 	[%rd11], %r48;
	{ // callseq 6, 0
	.param .b64 param0;
	st.param.b64 	[param0], %rd13;
	.param .b64 param1;
	st.param.b64 	[param1], %rd4;
	.param .b32 retval0;
	call.uni (retval0), 
	vprintf, 
	(
	param0, 
	param1
	);
	ld.param.b32 	%r49, [retval0];
	} // callseq 6
	ld.shared.s8 	%r51, [%r147+-11];
	st.local.u32 	[%rd11], %r51;
	{ // callseq 7, 0
	.param .b64 param0;
	st.param.b64 	[param0], %rd13;
	.param .b64 param1;
	st.param.b64 	[param1], %rd4;
	.param .b32 retval0;
	call.uni (retval0), 
	vprintf, 
	(
	param0, 
	param1
	);
	ld.param.b32 	%r52, [retval0];
	} // callseq 7
	ld.shared.s8 	%r54, [%r147+-10];
	st.local.u32 	[%rd11], %r54;
	{ // callseq 8, 0
	.param .b64 param0;
	st.param.b64 	[param0], %rd13;
	.param .b64 param1;
	st.param.b64 	[param1], %rd4;
	.param .b32 retval0;
	call.uni (retval0), 
	vprintf, 
	(
	param0, 
	param1
	);
	ld.param.b32 	%r55, [retval0];
	} // callseq 8
	ld.shared.s8 	%r57, [%r147+-9];
	st.local.u32 	[%rd11], %r57;
	{ // callseq 9, 0
	.param .b64 param0;
	st.param.b64 	[param0], %rd13;
	.param .b64 param1;
	st.param.b64 	[param1], %rd4;
	.param .b32 retval0;
	call.uni (retval0), 
	vprintf, 
	(
	param0, 
	param1
	);
	ld.param.b32 	%r58, [retval0];
	} // callseq 9
	ld.shared.s8 	%r60, [%r147+-8];
	st.local.u32 	[%rd11], %r60;
	{ // callseq 10, 0
	.param .b64 param0;
	st.param.b64 	[param0], %rd13;
	.param .b64 param1;
	st.param.b64 	[param1], %rd4;
	.param .b32 retval0;
	call.uni (retval0), 
	vprintf, 
	(
	param0, 
	param1
	);
	ld.param.b32 	%r61, [retval0];
	} // callseq 10
	ld.shared.s8 	%r63, [%r147+-7];
	st.local.u32 	[%rd11], %r63;
	{ // callseq 11, 0
	.param .b64 param0;
	st.param.b64 	[param0], %rd13;
	.param .b64 param1;
	st.param.b64 	[param1], %rd4;
	.param .b32 retval0;
	call.uni (retval0), 
	vprintf, 
	(
	param0, 
	param1
	);
	ld.param.b32 	%r64, [retval0];
	} // callseq 11
	ld.shared.s8 	%r66, [%r147+-6];
	st.local.u32 	[%rd11], %r66;
	{ // callseq 12, 0
	.param .b64 param0;
	st.param.b64 	[param0], %rd13;
	.param .b64 param1;
	st.param.b64 	[param1], %rd4;
	.param .b32 retval0;
	call.uni (retval0), 
	vprintf, 
	(
	param0, 
	param1
	);
	ld.param.b32 	%r67, [retval0];
	} // callseq 12
	ld.shared.s8 	%r69, [%r147+-5];
	st.local.u32 	[%rd11], %r69;
	{ // callseq 13, 0
	.param .b64 param0;
	st.param.b64 	[param0], %rd13;
	.param .b64 param1;
	st.param.b64 	[param1], %rd4;
	.param .b32 retval0;
	call.uni (retval0), 
	vprintf, 
	(
	param0, 
	param1
	);
	ld.param.b32 	%r70, [retval0];
	} // callseq 13
	ld.shared.s8 	%r72, [%r147+-4];
	st.local.u32 	[%rd11], %r72;
	{ // callseq 14, 0
	.param .b64 param0;
	st.param.b64 	[param0], %rd13;
	.param .b64 param1;
	st.param.b64 	[param1], %rd4;
	.param .b32 retval0;
	call.uni (retval0), 
	vprintf, 
	(
	param0, 
	param1
	);
	ld.param.b32 	%r73, [retval0];
	} // callseq 14
	ld.shared.s8 	%r75, [%r147+-3];
	st.local.u32 	[%rd11], %r75;
	{ // callseq 15, 0
	.param .b64 param0;
	st.param.b64 	[param0], %rd13;
	.param .b64 param1;
	st.param.b64 	[param1], %rd4;
	.param .b32 retval0;
	call.uni (retval0), 
	vprintf, 
	(
	param0, 
	param1
	);
	ld.param.b32 	%r76, [retval0];
	} // callseq 15
	ld.shared.s8 	%r78, [%r147+-2];
	st.local.u32 	[%rd11], %r78;
	{ // callseq 16, 0
	.param .b64 param0;
	st.param.b64 	[param0], %rd13;
	.param .b64 param1;
	st.param.b64 	[param1], %rd4;
	.param .b32 retval0;
	call.uni (retval0), 
	vprintf, 
	(
	param0, 
	param1
	);
	ld.param.b32 	%r79, [retval0];
	} // callseq 16
	ld.shared.s8 	%r81, [%r147+-1];
	st.local.u32 	[%rd11], %r81;
	{ // callseq 17, 0
	.param .b64 param0;
	st.param.b64 	[param0], %rd13;
	.param .b64 param1;
	st.param.b64 	[param1], %rd4;
	.param .b32 retval0;
	call.uni (retval0), 
	vprintf, 
	(
	param0, 
	param1
	);
	ld.param.b32 	%r82, [retval0];
	} // callseq 17
	ld.shared.s8 	%r84, [%r147];
	st.local.u32 	[%rd11], %r84;
	{ // callseq 18, 0
	.param .b64 param0;
	st.param.b64 	[param0], %rd13;
	.param .b64 param1;
	st.param.b64 	[param1], %rd4;
	.param .b32 retval0;
	call.uni (retval0), 
	vprintf, 
	(
	param0, 
	param1
	);
	ld.param.b32 	%r85, [retval0];
	} // callseq 18
	cvta.global.u64 	%rd15, %rd14;
	{ // callseq 19, 0
	.param .b64 param0;
	st.param.b64 	[param0], %rd15;
	.param .b64 param1;
	st.param.b64 	[param1], 0;
	.param .b32 retval0;
	call.uni (retval0), 
	vprintf, 
	(
	param0, 
	param1
	);
	ld.param.b32 	%r87, [retval0];
	} // callseq 19
	ld.shared.s8 	%r89, [%r147+1];
	st.local.u32 	[%rd11], %r89;
	{ // callseq 20, 0
	.param .b64 param0;
	st.param.b64 	[param0], %rd13;
	.param .b64 param1;
	st.param.b64 	[param1], %rd4;
	.param .b32 retval0;
	call.uni (retval0), 
	vprintf, 
	(
	param0, 
	param1
	);
	ld.param.b32 	%r90, [retval0];
	} // callseq 20
	ld.shared.s8 	%r92, [%r147+2];
	st.local.u32 	[%rd11], %r92;
	{ // callseq 21, 0
	.param .b64 param0;
	st.param.b64 	[param0], %rd13;
	.param .b64 param1;
	st.param.b64 	[param1], %rd4;
	.param .b32 retval0;
	call.uni (retval0), 
	vprintf, 
	(
	param0, 
	param1
	);
	ld.param.b32 	%r93, [retval0];
	} // callseq 21
	ld.shared.s8 	%r95, [%r147+3];
	st.local.u32 	[%rd11], %r95;
	{ // callseq 22, 0
	.param .b64 param0;
	st.param.b64 	[param0], %rd13;
	.param .b64 param1;
	st.param.b64 	[param1], %rd4;
	.param .b32 retval0;
	call.uni (retval0), 
	vprintf, 
	(
	param0, 
	param1
	);
	ld.param.b32 	%r96, [retval0];
	} // callseq 22
	ld.shared.s8 	%r98, [%r147+4];
	st.local.u32 	[%rd11], %r98;
	{ // callseq 23, 0
	.param .b64 param0;
	st.param.b64 	[param0], %rd13;
	.param .b64 param1;
	st.param.b64 	[param1], %rd4;
	.param .b32 retval0;
	call.uni (retval0), 
	vprintf, 
	(
	param0, 
	param1
	);
	ld.param.b32 	%r99, [retval0];
	} // callseq 23
	ld.shared.s8 	%r101, [%r147+5];
	st.local.u32 	[%rd11], %r101;
	{ // callseq 24, 0
	.param .b64 param0;
	st.param.b64 	[param0], %rd13;
	.param .b64 param1;
	st.param.b64 	[param1], %rd4;
	.param .b32 retval0;
	call.uni (retval0), 
	vprintf, 
	(
	param0, 
	param1
	);
	ld.param.b32 	%r102, [retval0];
	} // callseq 24
	ld.shared.s8 	%r104, [%r147+6];
	st.local.u32 	[%rd11], %r104;
	{ // callseq 25, 0
	.param .b64 param0;
	st.param.b64 	[param0], %rd13;
	.param .b64 param1;
	st.param.b64 	[param1], %rd4;
	.param .b32 retval0;
	call.uni (retval0), 
	vprintf, 
	(
	param0, 
	param1
	);
	ld.param.b32 	%r105, [retval0];
	} // callseq 25
	ld.shared.s8 	%r107, [%r147+7];
	st.local.u32 	[%rd11], %r107;
	{ // callseq 26, 0
	.param .b64 param0;
	st.param.b64 	[param0], %rd13;
	.param .b64 param1;
	st.param.b64 	[param1], %rd4;
	.param .b32 retval0;
	call.uni (retval0), 
	vprintf, 
	(
	param0, 
	param1
	);
	ld.param.b32 	%r108, [retval0];
	} // callseq 26
	ld.shared.s8 	%r110, [%r147+8];
	st.local.u32 	[%rd11], %r110;
	{ // callseq 27, 0
	.param .b64 param0;
	st.param.b64 	[param0], %rd13;
	.param .b64 param1;
	st.param.b64 	[param1], %rd4;
	.param .b32 retval0;
	call.uni (retval0), 
	vprintf, 
	(
	param0, 
	param1
	);
	ld.param.b32 	%r111, [retval0];
	} // callseq 27
	ld.shared.s8 	%r113, [%r147+9];
	st.local.u32 	[%rd11], %r113;
	{ // callseq 28, 0
	.param .b64 param0;
	st.param.b64 	[param0], %rd13;
	.param .b64 param1;
	st.param.b64 	[param1], %rd4;
	.param .b32 retval0;
	call.uni (retval0), 
	vprintf, 
	(
	param0, 
	param1
	);
	ld.param.b32 	%r114, [retval0];
	} // callseq 28
	ld.shared.s8 	%r116, [%r147+10];
	st.local.u32 	[%rd11], %r116;
	{ // callseq 29, 0
	.param .b64 param0;
	st.param.b64 	[param0], %rd13;
	.param .b64 param1;
	st.param.b64 	[param1], %rd4;
	.param .b32 retval0;
	call.uni (retval0), 
	vprintf, 
	(
	param0, 
	param1
	);
	ld.param.b32 	%r117, [retval0];
	} // callseq 29
	ld.shared.s8 	%r119, [%r147+11];
	st.local.u32 	[%rd11], %r119;
	{ // callseq 30, 0
	.param .b64 param0;
	st.param.b64 	[param0], %rd13;
	.param .b64 param1;
	st.param.b64 	[param1], %rd4;
	.param .b32 retval0;
	call.uni (retval0), 
	vprintf, 
	(
	param0, 
	param1
	);
	ld.param.b32 	%r120, [retval0];
	} // callseq 30
	ld.shared.s8 	%r122, [%r147+12];
	st.local.u32 	[%rd11], %r122;
	{ // callseq 31, 0
	.param .b64 param0;
	st.param.b64 	[param0], %rd13;
	.param .b64 param1;
	st.param.b64 	[param1], %rd4;
	.param .b32 retval0;
	call.uni (retval0), 
	vprintf, 
	(
	param0, 
	param1
	);
	ld.param.b32 	%r123, [retval0];
	} // callseq 31
	ld.shared.s8 	%r125, [%r147+13];
	st.local.u32 	[%rd11], %r125;
	{ // callseq 32, 0
	.param .b64 param0;
	st.param.b64 	[param0], %rd13;
	.param .b64 param1;
	st.param.b64 	[param1], %rd4;
	.param .b32 retval0;
	call.uni (retval0), 
	vprintf, 
	(
	param0, 
	param1
	);
	ld.param.b32 	%r126, [retval0];
	} // callseq 32
	ld.shared.s8 	%r128, [%r147+14];
	st.local.u32 	[%rd11], %r128;
	{ // callseq 33, 0
	.param .b64 param0;
	st.param.b64 	[param0], %rd13;
	.param .b64 param1;
	st.param.b64 	[param1], %rd4;
	.param .b32 retval0;
	call.uni (retval0), 
	vprintf, 
	(
	param0, 
	param1
	);
	ld.param.b32 	%r129, [retval0];
	} // callseq 33
	ld.shared.s8 	%r131, [%r147+15];
	st.local.u32 	[%rd11], %r131;
	{ // callseq 34, 0
	.param .b64 param0;
	st.param.b64 	[param0], %rd13;
	.param .b64 param1;
	st.param.b64 	[param1], %rd4;
	.param .b32 retval0;
	call.uni (retval0), 
	vprintf, 
	(
	param0, 
	param1
	);
	ld.param.b32 	%r132, [retval0];
	} // callseq 34
	ld.shared.s8 	%r134, [%r147+16];
	st.local.u32 	[%rd11], %r134;
	{ // callseq 35, 0
	.param .b64 param0;
	st.param.b64 	[param0], %rd13;
	.param .b64 param1;
	st.param.b64 	[param1], %rd4;
	.param .b32 retval0;
	call.uni (retval0), 
	vprintf, 
	(
	param0, 
	param1
	);
	ld.param.b32 	%r135, [retval0];
	} // callseq 35
	ld.shared.s8 	%r137, [%r147+17];
	st.local.u32 	[%rd11], %r137;
	{ // callseq 36, 0
	.param .b64 param0;
	st.param.b64 	[param0], %rd13;
	.param .b64 param1;
	st.param.b64 	[param1], %rd4;
	.param .b32 retval0;
	call.uni (retval0), 
	vprintf, 
	(
	param0, 
	param1
	);
	ld.param.b32 	%r138, [retval0];
	} // callseq 36
	ld.shared.s8 	%r140, [%r147+18];
	st.local.u32 	[%rd11], %r140;
	{ // callseq 37, 0
	.param .b64 param0;
	st.param.b64 	[param0], %rd13;
	.param .b64 param1;
	st.param.b64 	[param1], %rd4;
	.param .b32 retval0;
	call.uni (retval0), 
	vprintf, 
	(
	param0, 
	param1
	);
	ld.param.b32 	%r141, [retval0];
	} // callseq 37
	{ // callseq 38, 0
	.param .b64 param0;
	st.param.b64 	[param0], %rd15;
	.param .b64 param1;
	st.param.b64 	[param1], 0;
	.param .b32 retval0;
	call.uni (retval0), 
	vprintf, 
	(
	param0, 
	param1
	);
	ld.param.b32 	%r143, [retval0];
	} // callseq 38
	add.s32 	%r148, %r148, 36;
	add.s32 	%r147, %r147, 36;
	setp.ne.s32 	%p2, %r148, 341;
	@%p2 bra 	$L__BB0_2;
	mov.u64 	%rd16, $str$2;
	cvta.global.u64 	%rd17, %rd16;
	{ // callseq 39, 0
	.param .b64 param0;
	st.param.b64 	[param0], %rd17;
	.param .b64 param1;
	st.param.b64 	[param1], 0;
	.param .b32 retval0;
	call.uni (retval0), 
	vprintf, 
	(
	param0, 
	param1
	);
	ld.param.b32 	%r145, [retval0];
	} // callseq 39
$L__BB0_4:
	ret;

}


// ===== COMPILED SASS (sm_100) =====

	.target	sm_100

	.elftype	@"ET_EXEC"


//--------------------- .note.nv.tkinfo           --------------------------
	.section	.note.nv.tkinfo,"",@"SHT_NOTE"
	.sectionflags	@"SHF_NOTE_NV_TKINFO"
	.tkinfo
        /*0018*/ 	.word	0x00000002
        /*0030*/ 	.string	""
        /*0030*/ 	.string	"ptxas"
        /*0030*/ 	.string	"Cuda compilation tools, release 13.0, V13.0.88"
        /*0030*/ 	.string	"Build cuda_13.0.r13.0/compiler.36424714_0"
        /*0030*/ 	.string	"-arch sm_100 -m 64 "



//--------------------- .note.nv.cuinfo           --------------------------
	.section	.note.nv.cuinfo,"",@"SHT_NOTE"
	.sectionflags	@"SHF_NOTE_NV_CUINFO"
        /*0018*/ 	.short	0x0002
        /*001a*/ 	.short	0x0064
        /*001c*/ 	.short	0x0082
	.zero		2


//--------------------- .nv.info                  --------------------------
	.section	.nv.info,"",@"SHT_CUDA_INFO"
	.align	4


	//----- nvinfo : EIATTR_REGCOUNT
	.align		4
        /*0000*/ 	.byte	0x04, 0x2f
        /*0002*/ 	.short	(.L_4 - .L_3)
	.align		4
.L_3:
        /*0004*/ 	.word	index@(_Z6kernelPKcPc)
        /*0008*/ 	.word	0x0000001b


	//----- nvinfo : EIATTR_FRAME_SIZE
	.align		4
.L_4:
        /*000c*/ 	.byte	0x04, 0x11
        /*000e*/ 	.short	(.L_6 - .L_5)
	.align		4
.L_5:
        /*0010*/ 	.word	index@(_Z6kernelPKcPc)
        /*0014*/ 	.word	0x00000018


	//----- nvinfo : EIATTR_MIN_STACK_SIZE
	.align		4
.L_6:
        /*0018*/ 	.byte	0x04, 0x12
        /*001a*/ 	.short	(.L_8 - .L_7)
	.align		4
.L_7:
        /*001c*/ 	.word	index@(_Z6kernelPKcPc)
        /*0020*/ 	.word	0x00000018
.L_8:


//--------------------- .nv.compat                --------------------------
	.section	.nv.compat,"",@"SHT_CUDA_COMPAT_INFO"
	.align	4
        /*0000*/ 	.byte	0x02, 0x09, 0x00, 0x00, 0x02, 0x02, 0x01, 0x00, 0x02, 0x05, 0x05, 0x00, 0x03, 0x07, 0x01, 0x01
        /*0010*/ 	.byte	0x02, 0x03, 0x00, 0x00, 0x02, 0x06, 0x01, 0x00, 0x04, 0x0b, 0x08, 0x00, 0x09, 0x00, 0x00, 0x00
        /*0020*/ 	.byte	0x00, 0x00, 0x00, 0x00


//--------------------- .nv.info._Z6kernelPKcPc   --------------------------
	.section	.nv.info._Z6kernelPKcPc,"",@"SHT_CUDA_INFO"
	.sectionflags	@""
	.align	4


	//----- nvinfo : EIATTR_CUDA_API_VERSION
	.align		4
        /*0000*/ 	.byte	0x04, 0x37
        /*0002*/ 	.short	(.L_10 - .L_9)
.L_9:
        /*0004*/ 	.word	0x00000082


	//----- nvinfo : EIATTR_KPARAM_INFO
	.align		4
.L_10:
        /*0008*/ 	.byte	0x04, 0x17
        /*000a*/ 	.short	(.L_12 - .L_11)
.L_11:
        /*000c*/ 	.word	0x00000000
        /*0010*/ 	.short	0x0001
        /*0012*/ 	.short	0x0008
        /*0014*/ 	.byte	0x00, 0xf5, 0x21, 0x00


	//----- nvinfo : EIATTR_KPARAM_INFO
	.align		4
.L_12:
        /*0018*/ 	.byte	0x04, 0x17
        /*001a*/ 	.short	(.L_14 - .L_13)
.L_13:
        /*001c*/ 	.word	0x00000000
        /*0020*/ 	.short	0x0000
        /*0022*/ 	.short	0x0000
        /*0024*/ 	.byte	0x00, 0xf5, 0x21, 0x00


	//----- nvinfo : EIATTR_SPARSE_MMA_MASK
	.align		4
.L_14:
        /*0028*/ 	.byte	0x03, 0x50
        /*002a*/ 	.short	0x0000


	//----- nvinfo : EIATTR_MAXREG_COUNT
	.align		4
        /*002c*/ 	.byte	0x03, 0x1b
        /*002e*/ 	.short	0x00ff


	//----- nvinfo : EIATTR_NUM_BARRIERS
	.align		4
        /*0030*/ 	.byte	0x02, 0x4c
        /*0032*/ 	.byte	0x01
	.zero		1


	//----- nvinfo : EIATTR_EXTERNS
	.align		4
        /*0034*/ 	.byte	0x04, 0x0f
        /*0036*/ 	.short	(.L_16 - .L_15)


	//   ....[0]....
	.align		4
.L_15:
        /*0038*/ 	.word	index@(vprintf)


	//----- nvinfo : EIATTR_MERCURY_ISA_VERSION
	.align		4
.L_16:
        /*003c*/ 	.byte	0x03, 0x5f
        /*003e*/ 	.short	0x0101


	//----- nvinfo : EIATTR_VRC_CTA_INIT_COUNT
	.align		4
        /*0040*/ 	.byte	0x02, 0x4a
	.zero		1
	.zero		1


	//----- nvinfo : EIATTR_SYSCALL_OFFSETS
	.align		4
        /*0044*/ 	.byte	0x04, 0x46
        /*0046*/ 	.short	(.L_18 - .L_17)


	//   ....[0]....
.L_17:
        /*0048*/ 	.word	0x000002e0


	//   ....[1]....
        /*004c*/ 	.word	0x00000410


	//   ....[2]....
        /*0050*/ 	.word	0x000004b0


	//   ....[3]....
        /*0054*/ 	.word	0x00000550


	//   ....[4]....
        /*0058*/ 	.word	0x000005f0


	//   ....[5]....
        /*005c*/ 	.word	0x00000690


	//   ....[6]....
        /*0060*/ 	.word	0x00000730


	//   ....[7]....
        /*0064*/ 	.word	0x000007d0


	//   ....[8]....
        /*0068*/ 	.word	0x00000870


	//   ....[9]....
        /*006c*/ 	.word	0x00000910


	//   ....[10]....
        /*0070*/ 	.word	0x000009b0


	//   ....[11]....
        /*0074*/ 	.word	0x00000a50


	//   ....[12]....
        /*0078*/ 	.word	0x00000af0


	//   ....[13]....
        /*007c*/ 	.word	0x00000b90


	//   ....[14]....
        /*0080*/ 	.word	0x00000c30


	//   ....[15]....
        /*0084*/ 	.word	0x00000cd0


	//   ....[16]....
        /*0088*/ 	.word	0x00000d70


	//   ....[17]....
        /*008c*/ 	.word	0x00000e10


	//   ....[18]....
        /*0090*/ 	.word	0x00000eb0


	//   ....[19]....
        /*0094*/ 	.word	0x00000f20


	//   ....[20]....
        /*0098*/ 	.word	0x00000fc0


	//   ....[21]....
        /*009c*/ 	.word	0x00001060


	//   ....[22]....
        /*00a0*/ 	.word	0x00001100


	//   ....[23]....
        /*00a4*/ 	.word	0x000011a0


	//   ....[24]....
        /*00a8*/ 	.word	0x00001240


	//   ....[25]....
        /*00ac*/ 	.word	0x000012e0


	//   ....[26]....
        /*00b0*/ 	.word	0x00001380


	//   ....[27]....
        /*00b4*/ 	.word	0x00001420


	//   ....[28]....
        /*00b8*/ 	.word	0x000014c0


	//   ....[29]....
        /*00bc*/ 	.word	0x00001560


	//   ....[30]....
        /*00c0*/ 	.word	0x00001600


	//   ....[31]....
        /*00c4*/ 	.word	0x000016a0


	//   ....[32]....
        /*00c8*/ 	.word	0x00001740


	//   ....[33]....
        /*00cc*/ 	.word	0x000017e0


	//   ....[34]....
        /*00d0*/ 	.word	0x00001880


	//   ....[35]....
        /*00d4*/ 	.word	0x00001920


	//   ....[36]....
        /*00d8*/ 	.word	0x000019c0


	//   ....[37]....
        /*00dc*/ 	.word	0x00001a60


	//   ....[38]....
        /*00e0*/ 	.word	0x00001ad0


	//   ....[39]....
        /*00e4*/ 	.word	0x00001b80


	//----- nvinfo : EIATTR_EXIT_INSTR_OFFSETS
	.align		4
.L_18:
        /*00e8*/ 	.byte	0x04, 0x1c
        /*00ea*/ 	.short	(.L_20 - .L_19)


	//   ....[0]....
.L_19:
        /*00ec*/ 	.word	0x00000210


	//   ....[1]....
        /*00f0*/ 	.word	0x00001b90


	//----- nvinfo : EIATTR_CRS_STACK_SIZE
	.align		4
.L_20:
        /*00f4*/ 	.byte	0x04, 0x1e
        /*00f6*/ 	.short	(.L_22 - .L_21)
.L_21:
        /*00f8*/ 	.word	0x00000000


	//----- nvinfo : EIATTR_CBANK_PARAM_SIZE
	.align		4
.L_22:
        /*00fc*/ 	.byte	0x03, 0x19
        /*00fe*/ 	.short	0x0010


	//----- nvinfo : EIATTR_PARAM_CBANK
	.align		4
        /*0100*/ 	.byte	0x04, 0x0a
        /*0102*/ 	.short	(.L_24 - .L_23)
	.align		4
.L_23:
        /*0104*/ 	.word	index@(.nv.constant0._Z6kernelPKcPc)
        /*0108*/ 	.short	0x0380
        /*010a*/ 	.short	0x0010


	//----- nvinfo : EIATTR_SW_WAR
	.align		4
.L_24:
        /*010c*/ 	.byte	0x04, 0x36
        /*010e*/ 	.short	(.L_26 - .L_25)
.L_25:
        /*0110*/ 	.word	0x00000008
.L_26:


//--------------------- .nv.callgraph             --------------------------
	.section	.nv.callgraph,"",@"SHT_CUDA_CALLGRAPH"
	.align	4
	.sectionentsize	8
	.align		4
        /*0000*/ 	.word	0x00000000
	.align		4
        /*0004*/ 	.word	0xffffffff
	.align		4
        /*0008*/ 	.word	index@(_Z6kernelPKcPc)
	.align		4
        /*000c*/ 	.word	index@(vprintf)
	.align		4
        /*0010*/ 	.word	0x00000000
	.align		4
        /*0014*/ 	.word	0xfffffffe
	.align		4
        /*0018*/ 	.word	0x00000000
	.align		4
        /*001c*/ 	.word	0xfffffffd
	.align		4
        /*0020*/ 	.word	0x00000000
	.align		4
        /*0024*/ 	.word	0xfffffffc


//--------------------- .nv.constant4             --------------------------
	.section	.nv.constant4,"a",@progbits
	.align	8
	.align		8
.nv.constant4:
        /*0000*/ 	.dword	vprintf
	.align		8
        /*0008*/ 	.dword	$str
	.align		8
        /*0010*/ 	.dword	$str$1
	.align		8
        /*0018*/ 	.dword	$str$2


//--------------------- .text._Z6kernelPKcPc      --------------------------
	.section	.text._Z6kernelPKcPc,"ax",@progbits
	.align	128
        .global         _Z6kernelPKcPc
        .type           _Z6kernelPKcPc,@function
        .size           _Z6kernelPKcPc,(.L_x_43 - _Z6kernelPKcPc)
        .other          _Z6kernelPKcPc,@"STO_CUDA_ENTRY STV_DEFAULT"
_Z6kernelPKcPc:
.text._Z6kernelPKcPc:
[----:B------:R-:W0:Y:S01]  /*0000*/  LDC R1, c[0x0][0x37c] ;  /* 0x0000df00ff017b82 */ /* 0x000e220000000800 */
[----:B------:R-:W1:Y:S01]  /*0010*/  S2R R2, SR_CTAID.X ;  /* 0x0000000000027919 */ /* 0x000e620000002500 */
[----:B------:R-:W2:Y:S01]  /*0020*/  LDCU UR6, c[0x0][0x2fc] ;  /* 0x00005f80ff0677ac */ /* 0x000ea20008000800 */
[----:B0-----:R-:W-:Y:S01]  /*0030*/  VIADD R1, R1, 0xffffffe8 ;  /* 0xffffffe801017836 */ /* 0x001fe20000000000 */
[----:B------:R-:W1:Y:S01]  /*0040*/  S2R R3, SR_CTAID.Y ;  /* 0x0000000000037919 */ /* 0x000e620000002600 */
[----:B------:R-:W0:Y:S01]  /*0050*/  LDCU UR4, c[0x0][0x360] ;  /* 0x00006c00ff0477ac */ /* 0x000e220008000800 */
[----:B------:R-:W0:Y:S01]  /*0060*/  S2R R11, SR_TID.X ;  /* 0x00000000000b7919 */ /* 0x000e220000002100 */
[----:B------:R-:W3:Y:S01]  /*0070*/  LDCU UR5, c[0x0][0x364] ;  /* 0x00006c80ff0577ac */ /* 0x000ee20008000800 */
[----:B------:R-:W3:Y:S01]  /*0080*/  S2R R6, SR_TID.Y ;  /* 0x0000000000067919 */ /* 0x000ee20000002200 */
[----:B------:R-:W4:Y:S01]  /*0090*/  LDCU.64 UR8, c[0x0][0x380] ;  /* 0x00007000ff0877ac */ /* 0x000f220008000a00 */
[----:B-1----:R-:W-:-:S02]  /*00a0*/  IMAD R0, R2, 0x10, R3 ;  /* 0x0000001002007824 */ /* 0x002fc400078e0203 */
[----:B0-----:R-:W-:-:S03]  /*00b0*/  IMAD R8, R2, UR4, R11 ;  /* 0x0000000402087c24 */ /* 0x001fc6000f8e020b */
[----:B------:R-:W-:Y:S01]  /*00c0*/  SHF.L.U32 R0, R0, 0x1, RZ ;  /* 0x0000000100007819 */ /* 0x000fe200000006ff */
[----:B---3--:R-:W-:Y:S01]  /*00d0*/  IMAD R9, R3, UR5, R6 ;  /* 0x0000000503097c24 */ /* 0x008fe2000f8e0206 */
[----:B------:R-:W0:Y:S03]  /*00e0*/  LDCU.64 UR4, c[0x0][0x358] ;  /* 0x00006b00ff0477ac */ /* 0x000e260008000a00 */
[----:B------:R-:W-:Y:S02]  /*00f0*/  IMAD R5, R11, 0x2, -R0 ;  /* 0x000000020b057824 */ /* 0x000fe400078e0a00 */
[----:B------:R-:W-:-:S05]  /*0100*/  IMAD R10, R8, 0x20, R9 ;  /* 0x00000020080a7824 */ /* 0x000fca00078e0209 */
[----:B------:R-:W-:-:S04]  /*0110*/  IADD3 R5, PT, PT, R10, R5, RZ ;  /* 0x000000050a057210 */ /* 0x000fc80007ffe0ff */
[----:B----4-:R-:W-:-:S05]  /*0120*/  IADD3 R4, P0, PT, R5, UR8, RZ ;  /* 0x0000000805047c10 */ /* 0x010fca000ff1e0ff */
[----:B------:R-:W-:-:S05]  /*0130*/  IMAD.X R5, RZ, RZ, UR9, P0 ;  /* 0x00000009ff057e24 */ /* 0x000fca00080e06ff */
[----:B0-----:R-:W3:Y:S01]  /*0140*/  LDG.E.U8 R4, desc[UR4][R4.64] ;  /* 0x0000000404047981 */ /* 0x001ee2000c1e1100 */
[----:B------:R-:W-:Y:S01]  /*0150*/  MOV R18, 0x400 ;  /* 0x0000040000127802 */ /* 0x000fe20000000f00 */
[----:B------:R-:W0:Y:S01]  /*0160*/  LDCU UR4, c[0x0][0x2f8] ;  /* 0x00005f00ff0477ac */ /* 0x000e220008000800 */
[----:B------:R-:W1:Y:S01]  /*0170*/  S2R R7, SR_CgaCtaId ;  /* 0x0000000000077919 */ /* 0x000e620000008800 */
[----:B0-----:R-:W-:-:S04]  /*0180*/  IADD3 R22, P1, PT, R1, UR4, RZ ;  /* 0x0000000401167c10 */ /* 0x001fc8000ff3e0ff */
[----:B--2---:R-:W-:Y:S02]  /*0190*/  IADD3.X R19, PT, PT, RZ, UR6, RZ, P1, !PT ;  /* 0x00000006ff137c10 */ /* 0x004fe40008ffe4ff */
[----:B-1----:R-:W-:Y:S02]  /*01a0*/  LEA R18, R7, R18, 0x18 ;  /* 0x0000001207127211 */ /* 0x002fe400078ec0ff */
[----:B------:R-:W-:-:S03]  /*01b0*/  LOP3.LUT R7, R9, R2, R3, 0xfe, !PT ;  /* 0x0000000209077212 */ /* 0x000fc600078efe03 */
[----:B------:R-:W-:Y:S01]  /*01c0*/  IMAD R11, R11, 0x12, R18 ;  /* 0x000000120b0b7824 */ /* 0x000fe200078e0212 */
[----:B------:R-:W-:-:S03]  /*01d0*/  LOP3.LUT P0, RZ, R7, R8, RZ, 0xfc, !PT ;  /* 0x0000000807ff7212 */ /* 0x000fc6000780fcff */
[----:B------:R-:W-:-:S05]  /*01e0*/  IMAD.IADD R11, R11, 0x1, R6 ;  /* 0x000000010b0b7824 */ /* 0x000fca00078e0206 */
[----:B---3--:R0:W-:Y:S01]  /*01f0*/  STS.U8 [R11], R4 ;  /* 0x000000040b007388 */ /* 0x0081e20000000000 */
[----:B------:R-:W-:Y:S06]  /*0200*/  BAR.SYNC.DEFER_BLOCKING 0x0 ;  /* 0x0000000000007b1d */ /* 0x000fec0000010000 */
[----:B------:R-:W-:Y:S05]  /*0210*/  @P0 EXIT ;  /* 0x000000000000094d */ /* 0x000fea0003800000 */
[----:B0-----:R-:W0:Y:S01]  /*0220*/  LDS.S8 R11, [R11] ;  /* 0x000000000b0b7984 */ /* 0x001e220000000200 */
[----:B------:R-:W-:Y:S01]  /*0230*/  MOV R0, 0x0 ;  /* 0x0000000000007802 */ /* 0x000fe20000000f00 */
[----:B------:R-:W1:Y:S01]  /*0240*/  LDCU.64 UR4, c[0x4][0x8] ;  /* 0x01000100ff0477ac */ /* 0x000e620008000a00 */
[----:B------:R-:W-:Y:S01]  /*0250*/  MOV R6, R22 ;  /* 0x0000001600067202 */ /* 0x000fe20000000f00 */
[----:B------:R2:W-:Y:S01]  /*0260*/  STL.64 [R1], R2 ;  /* 0x0000000201007387 */ /* 0x0005e20000100a00 */
[----:B------:R2:W3:Y:S01]  /*0270*/  LDC.64 R12, c[0x4][R0] ;  /* 0x01000000000c7b82 */ /* 0x0004e20000000a00 */
[----:B------:R-:W-:Y:S02]  /*0280*/  IMAD.MOV.U32 R7, RZ, RZ, R19 ;  /* 0x000000ffff077224 */ /* 0x000fe400078e0013 */
[----:B------:R2:W-:Y:S01]  /*0290*/  STL.64 [R1+0x8], R8 ;  /* 0x0000080801007387 */ /* 0x0005e20000100a00 */
[----:B-1----:R-:W-:Y:S02]  /*02a0*/  IMAD.U32 R4, RZ, RZ, UR4 ;  /* 0x00000004ff047e24 */ /* 0x002fe4000f8e00ff */
[----:B------:R-:W-:Y:S01]  /*02b0*/  IMAD.U32 R5, RZ, RZ, UR5 ;  /* 0x00000005ff057e24 */ /* 0x000fe2000f8e00ff */
[----:B0-----:R2:W-:Y:S06]  /*02c0*/  STL.64 [R1+0x10], R10 ;  /* 0x0000100a01007387 */ /* 0x0015ec0000100a00 */
[----:B------:R-:W-:-:S07]  /*02d0*/  LEPC R20, `(.L_x_0) ;  /* 0x000000001014794e */ /* 0x000fce0000000000 */
[----:B--23--:R-:W-:Y:S05]  /*02e0*/  CALL.ABS.NOINC R12 ;  /* 0x000000000c007343 */ /* 0x00cfea0003c00000 */
.L_x_0:
[----:B------:R-:W-:Y:S01]  /*02f0*/  HFMA2 R23, -RZ, RZ, 0, 1.013278961181640625e-06 ;  /* 0x00000011ff177431 */ /* 0x000fe200000001ff */
[----:B------:R-:W-:Y:S01]  /*0300*/  BSSY.RECONVERGENT B6, `(.L_x_1) ;  /* 0x0000181000067945 */ /* 0x000fe20003800200 */
[----:B------:R-:W-:-:S07]  /*0310*/  VIADD R18, R18, 0x11 ;  /* 0x0000001112127836 */ /* 0x000fce0000000000 */
.L_x_40:
[----:B------:R-:W0:Y:S01]  /*0320*/  LDS.S8 R9, [R18+-0x11] ;  /* 0xffffef0012097984 */ /* 0x000e220000000200 */
[----:B------:R-:W1:Y:S01]  /*0330*/  LDCU UR4, c[0x0][0x2f8] ;  /* 0x00005f00ff0477ac */ /* 0x000e620008000800 */
[----:B------:R-:W-:Y:S01]  /*0340*/  MOV R17, 0x0 ;  /* 0x0000000000117802 */ /* 0x000fe20000000f00 */
[----:B------:R-:W-:Y:S01]  /*0350*/  VIADD R23, R23, 0x24 ;  /* 0x0000002417177836 */ /* 0x000fe20000000000 */
[----:B------:R-:W-:Y:S01]  /*0360*/  MOV R7, R19 ;  /* 0x0000001300077202 */ /* 0x000fe20000000f00 */
[----:B------:R-:W-:Y:S01]  /*0370*/  IMAD.MOV.U32 R6, RZ, RZ, R22 ;  /* 0x000000ffff067224 */ /* 0x000fe200078e0016 */
[----:B------:R2:W3:Y:S02]  /*0380*/  LDC.64 R2, c[0x4][R17] ;  /* 0x0100000011027b82 */ /* 0x0004e40000000a00 */
[----:B------:R-:W-:-:S04]  /*0390*/  ISETP.NE.AND P0, PT, R23, 0x155, PT ;  /* 0x000001551700780c */ /* 0x000fc80003f05270 */
[----:B------:R-:W-:Y:S01]  /*03a0*/  P2R R24, PR, RZ, 0x1 ;  /* 0x00000001ff187803 */ /* 0x000fe20000000000 */
[----:B-1----:R-:W-:Y:S01]  /*03b0*/  VIADD R16, R22, -UR4 ;  /* 0x8000000416107c36 */ /* 0x002fe20008000000 */
[----:B------:R-:W1:Y:S02]  /*03c0*/  LDCU.64 UR4, c[0x4][0x10] ;  /* 0x01000200ff0477ac */ /* 0x000e640008000a00 */
[----:B-1----:R-:W-:Y:S01]  /*03d0*/  MOV R4, UR4 ;  /* 0x0000000400047c02 */ /* 0x002fe20008000f00 */
[----:B------:R-:W-:Y:S01]  /*03e0*/  IMAD.U32 R5, RZ, RZ, UR5 ;  /* 0x00000005ff057e24 */ /* 0x000fe2000f8e00ff */
[----:B0-----:R2:W-:Y:S06]  /*03f0*/  STL [R16], R9 ;  /* 0x0000000910007387 */ /* 0x0015ec0000100800 */
[----:B------:R-:W-:-:S07]  /*0400*/  LEPC R20, `(.L_x_2) ;  /* 0x000000001014794e */ /* 0x000fce0000000000 */
[----:B--23--:R-:W-:Y:S05]  /*0410*/  CALL.ABS.NOINC R2 ;  /* 0x0000000002007343 */ /* 0x00cfea0003c00000 */
.L_x_2:
[----:B------:R-:W0:Y:S01]  /*0420*/  LDS.S8 R9, [R18+-0x10] ;  /* 0xfffff00012097984 */ /* 0x000e220000000200 */
[----:B------:R1:W2:Y:S01]  /*0430*/  LDC.64 R2, c[0x4][R17] ;  /* 0x0100000011027b82 */ /* 0x0002a20000000a00 */
[----:B------:R-:W3:Y:S01]  /*0440*/  LDCU.64 UR4, c[0x4][0x10] ;  /* 0x01000200ff0477ac */ /* 0x000ee20008000a00 */
[----:B------:R-:W-:Y:S01]  /*0450*/  MOV R6, R22 ;  /* 0x0000001600067202 */ /* 0x000fe20000000f00 */
[----:B------:R-:W-:Y:S02]  /*0460*/  IMAD.MOV.U32 R7, RZ, RZ, R19 ;  /* 0x000000ffff077224 */ /* 0x000fe400078e0013 */
[----:B---3--:R-:W-:Y:S02]  /*0470*/  IMAD.U32 R4, RZ, RZ, UR4 ;  /* 0x00000004ff047e24 */ /* 0x008fe4000f8e00ff */
[----:B------:R-:W-:Y:S01]  /*0480*/  IMAD.U32 R5, RZ, RZ, UR5 ;  /* 0x00000005ff057e24 */ /* 0x000fe2000f8e00ff */
[----:B0-----:R1:W-:Y:S06]  /*0490*/  STL [R16], R9 ;  /* 0x0000000910007387 */ /* 0x0013ec0000100800 */
[----:B------:R-:W-:-:S07]  /*04a0*/  LEPC R20, `(.L_x_3) ;  /* 0x000000001014794e */ /* 0x000fce0000000000 */
[----:B-12---:R-:W-:Y:S05]  /*04b0*/  CALL.ABS.NOINC R2 ;  /* 0x0000000002007343 */ /* 0x006fea0003c00000 */
.L_x_3:
[----:B------:R-:W0:Y:S01]  /*04c0*/  LDS.S8 R9, [R18+-0xf] ;  /* 0xfffff10012097984 */ /* 0x000e220000000200 */
[----:B------:R1:W2:Y:S01]  /*04d0*/  LDC.64 R2, c[0x4][R17] ;  /* 0x0100000011027b82 */ /* 0x0002a20000000a00 */
[----:B------:R-:W3:Y:S01]  /*04e0*/  LDCU.64 UR4, c[0x4][0x10] ;  /* 0x01000200ff0477ac */ /* 0x000ee20008000a00 */
[----:B------:R-:W-:Y:S02]  /*04f0*/  IMAD.MOV.U32 R6, RZ, RZ, R22 ;  /* 0x000000ffff067224 */ /* 0x000fe400078e0016 */
[----:B------:R-:W-:Y:S02]  /*0500*/  IMAD.MOV.U32 R7, RZ, RZ, R19 ;  /* 0x000000ffff077224 */ /* 0x000fe400078e0013 */
[----:B---3--:R-:W-:Y:S01]  /*0510*/  IMAD.U32 R4, RZ, RZ, UR4 ;  /* 0x00000004ff047e24 */ /* 0x008fe2000f8e00ff */
[----:B------:R-:W-:Y:S01]  /*0520*/  MOV R5, UR5 ;  /* 0x0000000500057c02 */ /* 0x000fe20008000f00 */
[----:B0-----:R1:W-:Y:S06]  /*0530*/  STL [R16], R9 ;  /* 0x0000000910007387 */ /* 0x0013ec0000100800 */
[----:B------:R-:W-:-:S07]  /*0540*/  LEPC R20, `(.L_x_4) ;  /* 0x000000001014794e */ /* 0x000fce0000000000 */
[----:B-12---:R-:W-:Y:S05]  /*0550*/  CALL.ABS.NOINC R2 ;  /* 0x0000000002007343 */ /* 0x006fea0003c00000 */
.L_x_4:
[----:B------:R-:W0:Y:S01]  /*0560*/  LDS.S8 R9, [R18+-0xe] ;  /* 0xfffff20012097984 */ /* 0x000e220000000200 */
[----:B------:R1:W2:Y:S01]  /*0570*/  LDC.64 R2, c[0x4][R17] ;  /* 0x0100000011027b82 */ /* 0x0002a20000000a00 */
[----:B------:R-:W3:Y:S01]  /*0580*/  LDCU.64 UR4, c[0x4][0x10] ;  /* 0x01000200ff0477ac */ /* 0x000ee20008000a00 */
[----:B------:R-:W-:Y:S01]  /*0590*/  IMAD.MOV.U32 R6, RZ, RZ, R22 ;  /* 0x000000ffff067224 */ /* 0x000fe200078e0016 */
[----:B------:R-:W-:Y:S02]  /*05a0*/  MOV R7, R19 ;  /* 0x0000001300077202 */ /* 0x000fe40000000f00 */
[----:B---3--:R-:W-:Y:S01]  /*05b0*/  MOV R4, UR4 ;  /* 0x0000000400047c02 */ /* 0x008fe20008000f00 */
[----:B------:R-:W-:Y:S01]  /*05c0*/  IMAD.U32 R5, RZ, RZ, UR5 ;  /* 0x00000005ff057e24 */ /* 0x000fe2000f8e00ff */
[----:B0-----:R1:W-:Y:S06]  /*05d0*/  STL [R16], R9 ;  /* 0x0000000910007387 */ /* 0x0013ec0000100800 */
[----:B------:R-:W-:-:S07]  /*05e0*/  LEPC R20, `(.L_x_5) ;  /* 0x000000001014794e */ /* 0x000fce0000000000 */
[----:B-12---:R-:W-:Y:S05]  /*05f0*/  CALL.ABS.NOINC R2 ;  /* 0x0000000002007343 */ /* 0x006fea0003c00000 */
.L_x_5:
        /* <DEDUP_REMOVED lines=10> */
.L_x_6:
        /* <DEDUP_REMOVED lines=10> */
.L_x_7:
        /* <DEDUP_REMOVED lines=10> */
.L_x_8:
        /* <DEDUP_REMOVED lines=10> */
.L_x_9:
        /* <DEDUP_REMOVED lines=10> */
.L_x_10:
        /* <DEDUP_REMOVED lines=10> */
.L_x_11:
        /* <DEDUP_REMOVED lines=10> */
.L_x_12:
        /* <DEDUP_REMOVED lines=10> */
.L_x_13:
        /* <DEDUP_REMOVED lines=10> */
.L_x_14:
        /* <DEDUP_REMOVED lines=10> */
.L_x_15:
        /* <DEDUP_REMOVED lines=10> */
.L_x_16:
        /* <DEDUP_REMOVED lines=10> */
.L_x_17:
        /* <DEDUP_REMOVED lines=10> */
.L_x_18:
[----:B------:R-:W0:Y:S01]  /*0e20*/  LDS.S8 R9, [R18] ;  /* 0x0000000012097984 */ /* 0x000e220000000200 */
        /* <DEDUP_REMOVED lines=9> */
.L_x_19:
[----:B------:R0:W1:Y:S01]  /*0ec0*/  LDC.64 R2, c[0x4][R17] ;  /* 0x0100000011027b82 */ /* 0x0000620000000a00 */
[----:B------:R-:W2:Y:S01]  /*0ed0*/  LDCU.64 UR4, c[0x4][0x18] ;  /* 0x01000300ff0477ac */ /* 0x000ea20008000a00 */
[----:B------:R-:W-:Y:S02]  /*0ee0*/  CS2R R6, SRZ ;  /* 0x0000000000067805 */ /* 0x000fe4000001ff00 */
[----:B--2---:R-:W-:Y:S01]  /*0ef0*/  MOV R4, UR4 ;  /* 0x0000000400047c02 */ /* 0x004fe20008000f00 */
[----:B0-----:R-:W-:-:S07]  /*0f00*/  IMAD.U32 R5, RZ, RZ, UR5 ;  /* 0x00000005ff057e24 */ /* 0x001fce000f8e00ff */
[----:B------:R-:W-:-:S07]  /*0f10*/  LEPC R20, `(.L_x_20) ;  /* 0x000000001014794e */ /* 0x000fce0000000000 */
[----:B-1----:R-:W-:Y:S05]  /*0f20*/  CALL.ABS.NOINC R2 ;  /* 0x0000000002007343 */ /* 0x002fea0003c00000 */
.L_x_20:
[----:B------:R-:W0:Y:S01]  /*0f30*/  LDS.S8 R9, [R18+0x1] ;  /* 0x0000010012097984 */ /* 0x000e220000000200 */
        /* <DEDUP_REMOVED lines=9> */
.L_x_21:
[----:B------:R-:W0:Y:S01]  /*0fd0*/  LDS.S8 R9, [R18+0x2] ;  /* 0x0000020012097984 */ /* 0x000e220000000200 */
        /* <DEDUP_REMOVED lines=9> */
.L_x_22:
[----:B------:R-:W0:Y:S01]  /*1070*/  LDS.S8 R9, [R18+0x3] ;  /* 0x0000030012097984 */ /* 0x000e220000000200 */
        /* <DEDUP_REMOVED lines=9> */
.L_x_23:
        /* <DEDUP_REMOVED lines=10> */
.L_x_24:
        /* <DEDUP_REMOVED lines=10> */
.L_x_25:
        /* <DEDUP_REMOVED lines=10> */
.L_x_26:
        /* <DEDUP_REMOVED lines=10> */
.L_x_27:
        /* <DEDUP_REMOVED lines=10> */
.L_x_28:
        /* <DEDUP_REMOVED lines=10> */
.L_x_29:
        /* <DEDUP_REMOVED lines=10> */
.L_x_30:
        /* <DEDUP_REMOVED lines=10> */
.L_x_31:
        /* <DEDUP_REMOVED lines=10> */
.L_x_32:
        /* <DEDUP_REMOVED lines=10> */
.L_x_33:
[----:B------:R-:W0:Y:S01]  /*1750*/  LDS.S8 R9, [R18+0xe] ;  /* 0x00000e0012097984 */ /* 0x000e220000000200 */
[----:B------:R1:W2:Y:S01]  /*1760*/  LDC.64 R2, c[0x4][R17] ;  /* 0x0100000011027b82 */ /* 0x0002a20000000a00 */
[----:B------:R-:W3:Y:S01]  /*1770*/  LDCU.64 UR4, c[0x4][0x10] ;  /* 0x01000200ff0477ac */ /* 0x000ee20008000a00 */
[----:B------:R-:W-:Y:S01]  /*1780*/  MOV R6, R22 ;  /* 0x0000001600067202 */ /* 0x000fe20000000f00 */
[----:B------:R-:W-:Y:S01]  /*1790*/  IMAD.MOV.U32 R7, RZ, RZ, R19 ;  /* 0x000000ffff077224 */ /* 0x000fe200078e0013 */
[----:B---3--:R-:W-:Y:S01]  /*17a0*/  MOV R4, UR4 ;  /* 0x0000000400047c02 */ /* 0x008fe20008000f00 */
[----:B------:R-:W-:Y:S01]  /*17b0*/  IMAD.U32 R5, RZ, RZ, UR5 ;  /* 0x00000005ff057e24 */ /* 0x000fe2000f8e00ff */
[----:B0-----:R1:W-:Y:S06]  /*17c0*/  STL [R16], R9 ;  /* 0x0000000910007387 */ /* 0x0013ec0000100800 */
[----:B------:R-:W-:-:S07]  /*17d0*/  LEPC R20, `(.L_x_34) ;  /* 0x000000001014794e */ /* 0x000fce0000000000 */
[----:B-12---:R-:W-:Y:S05]  /*17e0*/  CALL.ABS.NOINC R2 ;  /* 0x0000000002007343 */ /* 0x006fea0003c00000 */
.L_x_34:
        /* <DEDUP_REMOVED lines=10> */
.L_x_35:
        /* <DEDUP_REMOVED lines=10> */
.L_x_36:
        /* <DEDUP_REMOVED lines=10> */
.L_x_37:
        /* <DEDUP_REMOVED lines=10> */
.L_x_38:
[----:B------:R0:W1:Y:S01]  /*1a70*/  LDC.64 R2, c[0x4][R17] ;  /* 0x0100000011027b82 */ /* 0x0000620000000a00 */
[----:B------:R-:W2:Y:S01]  /*1a80*/  LDCU.64 UR4, c[0x4][0x18] ;  /* 0x01000300ff0477ac */ /* 0x000ea20008000a00 */
[----:B------:R-:W-:Y:S02]  /*1a90*/  CS2R R6, SRZ ;  /* 0x0000000000067805 */ /* 0x000fe4000001ff00 */
[----:B--2---:R-:W-:Y:S01]  /*1aa0*/  MOV R4, UR4 ;  /* 0x0000000400047c02 */ /* 0x004fe20008000f00 */
[----:B0-----:R-:W-:-:S07]  /*1ab0*/  IMAD.U32 R5, RZ, RZ, UR5 ;  /* 0x00000005ff057e24 */ /* 0x001fce000f8e00ff */
[----:B------:R-:W-:-:S07]  /*1ac0*/  LEPC R20, `(.L_x_39) ;  /* 0x000000001014794e */ /* 0x000fce0000000000 */
[----:B-1----:R-:W-:Y:S05]  /*1ad0*/  CALL.ABS.NOINC R2 ;  /* 0x0000000002007343 */ /* 0x002fea0003c00000 */
.L_x_39:
[----:B------:R-:W-:Y:S02]  /*1ae0*/  ISETP.NE.AND P6, PT, R24, RZ, PT ;  /* 0x000000ff1800720c */ /* 0x000fe40003fc5270 */
[----:B------:R-:W-:-:S11]  /*1af0*/  IADD3 R18, PT, PT, R18, 0x24, RZ ;  /* 0x0000002412127810 */ /* 0x000fd60007ffe0ff */
[----:B------:R-:W-:Y:S05]  /*1b00*/  @P6 BRA `(.L_x_40) ;  /* 0xffffffe800046947 */ /* 0x000fea000383ffff */
[----:B------:R-:W-:Y:S05]  /*1b10*/  BSYNC.RECONVERGENT B6 ;  /* 0x0000000000067941 */ /* 0x000fea0003800200 */
.L_x_1:
[----:B------:R0:W1:Y:S01]  /*1b20*/  LDC.64 R2, c[0x4][R17] ;  /* 0x0100000011027b82 */ /* 0x0000620000000a00 */
[----:B------:R-:W2:Y:S01]  /*1b30*/  LDCU.64 UR4, c[0x4][0x18] ;  /* 0x01000300ff0477ac */ /* 0x000ea20008000a00 */
[----:B------:R-:W-:Y:S01]  /*1b40*/  CS2R R6, SRZ ;  /* 0x0000000000067805 */ /* 0x000fe2000001ff00 */
[----:B--2---:R-:W-:Y:S01]  /*1b50*/  IMAD.U32 R4, RZ, RZ, UR4 ;  /* 0x00000004ff047e24 */ /* 0x004fe2000f8e00ff */
[----:B0-----:R-:W-:-:S07]  /*1b60*/  MOV R5, UR5 ;  /* 0x0000000500057c02 */ /* 0x001fce0008000f00 */
[----:B------:R-:W-:-:S07]  /*1b70*/  LEPC R20, `(.L_x_41) ;  /* 0x000000001014794e */ /* 0x000fce0000000000 */
[----:B-1----:R-:W-:Y:S05]  /*1b80*/  CALL.ABS.NOINC R2 ;  /* 0x0000000002007343 */ /* 0x002fea0003c00000 */
.L_x_41:
[----:B------:R-:W-:Y:S05]  /*1b90*/  EXIT ;  /* 0x000000000000794d */ /* 0x000fea0003800000 */
.L_x_42:
[----:B------:R-:W-:-:S00]  /*1ba0*/  BRA `(.L_x_42) ;  /* 0xfffffffc00fc7947 */ /* 0x000fc0000383ffff */
[----:B------:R-:W-:-:S00]  /*1bb0*/  NOP ;  /* 0x0000000000007918 */ /* 0x000fc00000000000 */
        /* <DEDUP_REMOVED lines=12> */
.L_x_43:


//--------------------- .nv.global.init           --------------------------
	.section	.nv.global.init,"aw",@progbits
.nv.global.init:
	.type		$str$2,@object
	.size		$str$2,($str$1 - $str$2)
$str$2:
        /*0000*/ 	.byte	0x0a, 0x00
	.type		$str$1,@object
	.size		$str$1,($str - $str$1)
$str$1:
        /*0002*/ 	.byte	0x25, 0x63, 0x20, 0x00
	.type		$str,@object
	.size		$str,(.L_0 - $str)
$str:
        /*0006*/ 	.byte	0x42, 0x43, 0x5b, 0x25, 0x64, 0x5d, 0x5b, 0x25, 0x64, 0x5d, 0x20, 0x2d, 0x20, 0x54, 0x47, 0x43
        /*0016*/ 	.byte	0x5b, 0x25, 0x64, 0x5d, 0x5b, 0x25, 0x64, 0x5d, 0x3d, 0x25, 0x64, 0x20, 0x2d, 0x20, 0x6c, 0x6f
        /*0026*/ 	.byte	0x63, 0x61, 0x6c, 0x3a, 0x25, 0x63, 0x0a, 0x00
.L_0:


//--------------------- .nv.shared._Z6kernelPKcPc --------------------------
	.section	.nv.shared._Z6kernelPKcPc,"aw",@nobits
	.sectionflags	@""
.nv.shared._Z6kernelPKcPc:
	.zero		1348


//--------------------- .nv.shared.reserved.0     --------------------------
	.section	.nv.shared.reserved.0,"aw",@nobits
	.weak		__nv_reservedSMEM_offset_0_alias
	.size		__nv_reservedSMEM_offset_0_alias, 0, 64
	.other		__nv_reservedSMEM_offset_0_alias,@"STO_CUDA_RESERVED_SHARED STV_DEFAULT"
__nv_reservedSMEM_offset_0_alias:
	.zero		0
	.zero		64


//--------------------- .nv.constant0._Z6kernelPKcPc --------------------------
	.section	.nv.constant0._Z6kernelPKcPc,"a",@progbits
	.sectionflags	@""
	.align	4
.nv.constant0._Z6kernelPKcPc:
	.zero		912


//--------------------- SYMBOLS --------------------------

	.type		.nv.reservedSmem.offset0,@object
	.size		.nv.reservedSmem.offset0,0x4
	.type		.nv.reservedSmem.cap,@object
	.size		.nv.reservedSmem.cap,0x4
	.type		vprintf,@function
